	.headerflags	@"EF_CUDA_TEXMODE_UNIFIED EF_CUDA_64BIT_ADDRESS EF_CUDA_ACCELERATORS EF_CUDA_SM90 EF_CUDA_VIRTUAL_SM(EF_CUDA_SM90)"
	.elftype	@"ET_EXEC"


//--------------------- .nv.info                  --------------------------
	.section	.nv.info,"",@"SHT_CUDA_INFO"
	.align	4


	//----- nvinfo : EIATTR_REGCOUNT
	.align		4
        /*0000*/ 	.byte	0x04, 0x2f
        /*0002*/ 	.short	(.L_1 - .L_0)
	.align		4
.L_0:
        /*0004*/ 	.word	index@(triton_poi_fused_add_mul_6)
        /*0008*/ 	.word	0x00000012


	//----- nvinfo : EIATTR_MIN_STACK_SIZE
	.align		4
.L_1:
        /*000c*/ 	.byte	0x04, 0x12
        /*000e*/ 	.short	(.L_3 - .L_2)
	.align		4
.L_2:
        /*0010*/ 	.word	index@(triton_poi_fused_add_mul_6)
        /*0014*/ 	.word	0x00000000


	//----- nvinfo : EIATTR_FRAME_SIZE
	.align		4
.L_3:
        /*0018*/ 	.byte	0x04, 0x11
        /*001a*/ 	.short	(.L_5 - .L_4)
	.align		4
.L_4:
        /*001c*/ 	.word	index@(triton_poi_fused_add_mul_6)
        /*0020*/ 	.word	0x00000000


	//----- nvinfo : EIATTR_MIN_STACK_SIZE
	.align		4
.L_5:
        /*0024*/ 	.byte	0x04, 0x12
        /*0026*/ 	.short	(.L_7 - .L_6)
	.align		4
.L_6:
        /*0028*/ 	.word	index@(triton_poi_fused_add_mul_6)
        /*002c*/ 	.word	0x00000000
.L_7:


//--------------------- .nv.info.triton_poi_fused_add_mul_6 --------------------------
	.section	.nv.info.triton_poi_fused_add_mul_6,"",@"SHT_CUDA_INFO"
	.sectionflags	@""
	.align	4


	//----- nvinfo : EIATTR_CUDA_API_VERSION
	.align		4
        /*0000*/ 	.byte	0x04, 0x37
        /*0002*/ 	.short	(.L_9 - .L_8)
.L_8:
        /*0004*/ 	.word	0x0000007c


	//----- nvinfo : EIATTR_KPARAM_INFO
	.align		4
.L_9:
        /*0008*/ 	.byte	0x04, 0x17
        /*000a*/ 	.short	(.L_11 - .L_10)
.L_10:
        /*000c*/ 	.word	0x00000000
        /*0010*/ 	.short	0x0002
        /*0012*/ 	.short	0x0010
        /*0014*/ 	.byte	0x00, 0xf0, 0x11, 0x00


	//----- nvinfo : EIATTR_KPARAM_INFO
	.align		4
.L_11:
        /*0018*/ 	.byte	0x04, 0x17
        /*001a*/ 	.short	(.L_13 - .L_12)
.L_12:
        /*001c*/ 	.word	0x00000000
        /*0020*/ 	.short	0x0001
        /*0022*/ 	.short	0x0008
        /*0024*/ 	.byte	0x00, 0xf4, 0x21, 0x00


	//----- nvinfo : EIATTR_KPARAM_INFO
	.align		4
.L_13:
        /*0028*/ 	.byte	0x04, 0x17
        /*002a*/ 	.short	(.L_15 - .L_14)
.L_14:
        /*002c*/ 	.word	0x00000000
        /*0030*/ 	.short	0x0000
        /*0032*/ 	.short	0x0000
        /*0034*/ 	.byte	0x00, 0xf4, 0x21, 0x00


	//----- nvinfo : EIATTR_SPARSE_MMA_MASK
	.align		4
.L_15:
        /*0038*/ 	.byte	0x03, 0x50
        /*003a*/ 	.short	0x0000


	//----- nvinfo : EIATTR_MAXREG_COUNT
	.align		4
        /*003c*/ 	.byte	0x03, 0x1b
        /*003e*/ 	.short	0x00ff


	//----- nvinfo : EIATTR_EXIT_INSTR_OFFSETS
	.align		4
        /*0040*/ 	.byte	0x04, 0x1c
        /*0042*/ 	.short	(.L_17 - .L_16)


	//   ....[0]....
.L_16:
        /*0044*/ 	.word	0x00000200


	//   ....[1]....
        /*0048*/ 	.word	0x00000320


	//----- nvinfo : EIATTR_REQNTID
	.align		4
.L_17:
        /*004c*/ 	.byte	0x04, 0x10
        /*004e*/ 	.short	(.L_19 - .L_18)
.L_18:
        /*0050*/ 	.word	0x00000080
        /*0054*/ 	.word	0x00000001
        /*0058*/ 	.word	0x00000001


	//----- nvinfo : EIATTR_CBANK_PARAM_SIZE
	.align		4
.L_19:
        /*005c*/ 	.byte	0x03, 0x19
        /*005e*/ 	.short	0x0014


	//----- nvinfo : EIATTR_PARAM_CBANK
	.align		4
        /*0060*/ 	.byte	0x04, 0x0a
        /*0062*/ 	.short	(.L_21 - .L_20)
	.align		4
.L_20:
        /*0064*/ 	.word	index@(.nv.constant0.triton_poi_fused_add_mul_6)
        /*0068*/ 	.short	0x0210
        /*006a*/ 	.short	0x0014


	//----- nvinfo : EIATTR_SW_WAR
	.align		4
.L_21:
        /*006c*/ 	.byte	0x04, 0x36
        /*006e*/ 	.short	(.L_23 - .L_22)
.L_22:
        /*0070*/ 	.word	0x00000008
.L_23:


//--------------------- .nv.callgraph             --------------------------
	.section	.nv.callgraph,"",@"SHT_CUDA_CALLGRAPH"
	.align	4
	.sectionentsize	8
	.align		4
        /*0000*/ 	.word	0x00000000
	.align		4
        /*0004*/ 	.word	0xffffffff
	.align		4
        /*0008*/ 	.word	0x00000000
	.align		4
        /*000c*/ 	.word	0xfffffffe
	.align		4
        /*0010*/ 	.word	0x00000000
	.align		4
        /*0014*/ 	.word	0xfffffffd
	.align		4
        /*0018*/ 	.word	0x00000000
	.align		4
        /*001c*/ 	.word	0xfffffffc


//--------------------- .text.triton_poi_fused_add_mul_6 --------------------------
	.section	.text.triton_poi_fused_add_mul_6,"ax",@progbits
	.align	128
        .global         triton_poi_fused_add_mul_6
        .type           triton_poi_fused_add_mul_6,@function
        .size           triton_poi_fused_add_mul_6,(.L_x_1 - triton_poi_fused_add_mul_6)
        .other          triton_poi_fused_add_mul_6,@"STO_CUDA_ENTRY STV_DEFAULT"
triton_poi_fused_add_mul_6:
.text.triton_poi_fused_add_mul_6:
[----:B------:R-:W0:Y:S02]  /*0000*/  LDC R1, c[0x0][0x28] ;  /* 0x00000a00ff017b82 */ /* 0x000e240000000800 */
[----:B------:R-:W1:Y:S01]  /*0010*/  S2R R0, SR_TID.X ;  /* 0x0000000000007919 */ /* 0x000e620000002100 */
[----:B------:R-:W-:Y:S02]  /*0020*/  CS2R R12, SRZ ;  /* 0x00000000000c7805 */ /* 0x000fe4000001ff00 */
[----:B------:R-:W-:Y:S01]  /*0030*/  CS2R R14, SRZ ;  /* 0x00000000000e7805 */ /* 0x000fe2000001ff00 */
[----:B------:R-:W-:Y:S01]  /*0040*/  ULDC.64 UR4, c[0x0][0x208] ;  /* 0x0000820000047ab9 */ /* 0x000fe20000000a00 */
[----:B------:R-:W2:Y:S01]  /*0050*/  S2R R3, SR_CTAID.X ;  /* 0x0000000000037919 */ /* 0x000ea20000002500 */
[----:B-1----:R-:W-:-:S04]  /*0060*/  SHF.L.U32 R0, R0, 0x1, RZ ;  /* 0x0000000100007819 */ /* 0x002fc800000006ff */
[----:B------:R-:W-:-:S04]  /*0070*/  LOP3.LUT R0, R0, 0xfe, RZ, 0xc0, !PT ;  /* 0x000000fe00007812 */ /* 0x000fc800078ec0ff */
[----:B--2---:R-:W-:Y:S02]  /*0080*/  LEA R0, R3, R0, 0x8 ;  /* 0x0000000003007211 */ /* 0x004fe400078e40ff */
[----:B------:R-:W1:Y:S02]  /*0090*/  LDC.64 R2, c[0x0][0x210] ;  /* 0x00008400ff027b82 */ /* 0x000e640000000a00 */
[----:B------:R-:W-:Y:S01]  /*00a0*/  IADD3 R4, R0, 0x1, RZ ;  /* 0x0000000100047810 */ /* 0x000fe20007ffe0ff */
[C---:B------:R-:W-:Y:S01]  /*00b0*/  IMAD.HI R5, R0.reuse, 0x38e38e39, RZ ;  /* 0x38e38e3900057827 */ /* 0x040fe200078e02ff */
[----:B------:R-:W-:-:S03]  /*00c0*/  ISETP.GE.AND P0, PT, R0, 0x240, PT ;  /* 0x000002400000780c */ /* 0x000fc60003f06270 */
[----:B------:R-:W-:Y:S01]  /*00d0*/  IMAD.HI R7, R4, 0x38e38e39, RZ ;  /* 0x38e38e3904077827 */ /* 0x000fe200078e02ff */
[----:B------:R-:W-:-:S04]  /*00e0*/  SHF.R.S32.HI R6, RZ, 0x1, R5 ;  /* 0x00000001ff067819 */ /* 0x000fc80000011405 */
[----:B------:R-:W-:Y:S02]  /*00f0*/  SHF.R.S32.HI R8, RZ, 0x1, R7 ;  /* 0x00000001ff087819 */ /* 0x000fe40000011407 */
[----:B------:R-:W-:Y:S02]  /*0100*/  LEA.HI R5, R5, R6, RZ, 0x1 ;  /* 0x0000000605057211 */ /* 0x000fe400078f08ff */
[----:B------:R-:W-:-:S03]  /*0110*/  LEA.HI R7, R7, R8, RZ, 0x1 ;  /* 0x0000000807077211 */ /* 0x000fc600078f08ff */
[----:B------:R-:W-:Y:S02]  /*0120*/  IMAD R6, R5, -0x9, R0 ;  /* 0xfffffff705067824 */ /* 0x000fe400078e0200 */
[----:B------:R-:W-:Y:S02]  /*0130*/  IMAD R4, R7, -0x9, R4 ;  /* 0xfffffff707047824 */ /* 0x000fe400078e0204 */
[----:B------:R-:W-:Y:S02]  /*0140*/  IMAD R5, R5, 0x12, R6 ;  /* 0x0000001205057824 */ /* 0x000fe400078e0206 */
[----:B------:R-:W-:-:S03]  /*0150*/  IMAD R7, R7, 0x12, R4 ;  /* 0x0000001207077824 */ /* 0x000fc600078e0204 */
[----:B------:R-:W-:Y:S01]  /*0160*/  IADD3 R9, R5, 0x9, RZ ;  /* 0x0000000905097810 */ /* 0x000fe20007ffe0ff */
[----:B------:R-:W-:Y:S02]  /*0170*/  VIADD R11, R7, 0x9 ;  /* 0x00000009070b7836 */ /* 0x000fe40000000000 */
[----:B-1----:R-:W-:-:S04]  /*0180*/  IMAD.WIDE R4, R5, 0x4, R2 ;  /* 0x0000000405047825 */ /* 0x002fc800078e0202 */
[--C-:B------:R-:W-:Y:S01]  /*0190*/  IMAD.WIDE R8, R9, 0x4, R2.reuse ;  /* 0x0000000409087825 */ /* 0x100fe200078e0202 */
[----:B------:R1:W5:Y:S03]  /*01a0*/  @!P0 LDG.E R12, desc[UR4][R4.64] ;  /* 0x00000004040c8981 */ /* 0x000366000c1e1900 */
[--C-:B------:R-:W-:Y:S01]  /*01b0*/  IMAD.WIDE R6, R7, 0x4, R2.reuse ;  /* 0x0000000407067825 */ /* 0x100fe200078e0202 */
[----:B------:R1:W5:Y:S03]  /*01c0*/  @!P0 LDG.E R14, desc[UR4][R8.64] ;  /* 0x00000004080e8981 */ /* 0x000366000c1e1900 */
[----:B------:R-:W-:Y:S01]  /*01d0*/  IMAD.WIDE R2, R11, 0x4, R2 ;  /* 0x000000040b027825 */ /* 0x000fe200078e0202 */
[----:B------:R1:W5:Y:S04]  /*01e0*/  @!P0 LDG.E R13, desc[UR4][R6.64] ;  /* 0x00000004060d8981 */ /* 0x000368000c1e1900 */
[----:B------:R1:W5:Y:S01]  /*01f0*/  @!P0 LDG.E R15, desc[UR4][R2.64] ;  /* 0x00000004020f8981 */ /* 0x000362000c1e1900 */
[----:B------:R-:W-:Y:S05]  /*0200*/  @P0 EXIT ;  /* 0x000000000000094d */ /* 0x000fea0003800000 */
[----:B-1---5:R-:W0:Y:S01]  /*0210*/  F2I.S64.TRUNC R2, R12 ;  /* 0x0000000c00027311 */ /* 0x022e22000020d900 */
[----:B------:R-:W1:Y:S07]  /*0220*/  LDC.64 R10, c[0x0][0x218] ;  /* 0x00008600ff0a7b82 */ /* 0x000e6e0000000a00 */
[----:B------:R-:W2:Y:S01]  /*0230*/  F2I.S64.TRUNC R6, R14 ;  /* 0x0000000e00067311 */ /* 0x000ea2000020d900 */
[----:B0-----:R-:W-:-:S07]  /*0240*/  IMAD R3, R3, 0x6, RZ ;  /* 0x0000000603037824 */ /* 0x001fce00078e02ff */
[----:B------:R-:W0:Y:S01]  /*0250*/  F2I.S64.TRUNC R4, R13 ;  /* 0x0000000d00047311 */ /* 0x000e22000020d900 */
[----:B--2---:R-:W-:-:S07]  /*0260*/  IMAD.WIDE.U32 R6, R2, 0x6, R6 ;  /* 0x0000000602067825 */ /* 0x004fce00078e0006 */
[----:B------:R-:W2:Y:S01]  /*0270*/  F2I.S64.TRUNC R8, R15 ;  /* 0x0000000f00087311 */ /* 0x000ea2000020d900 */
[----:B------:R-:W-:Y:S01]  /*0280*/  IADD3 R7, R7, R3, RZ ;  /* 0x0000000307077210 */ /* 0x000fe20007ffe0ff */
[----:B-1----:R-:W-:-:S04]  /*0290*/  IMAD.WIDE R2, R0, 0x8, R10 ;  /* 0x0000000800027825 */ /* 0x002fc800078e020a */
[----:B0-----:R-:W-:Y:S02]  /*02a0*/  IMAD R5, R5, 0x6, RZ ;  /* 0x0000000605057824 */ /* 0x001fe400078e02ff */
[----:B--2---:R-:W-:-:S04]  /*02b0*/  IMAD.WIDE.U32 R8, R4, 0x6, R8 ;  /* 0x0000000604087825 */ /* 0x004fc800078e0008 */
[----:B------:R-:W-:Y:S01]  /*02c0*/  IMAD.MOV.U32 R4, RZ, RZ, R6 ;  /* 0x000000ffff047224 */ /* 0x000fe200078e0006 */
[----:B------:R-:W-:Y:S02]  /*02d0*/  IADD3 R9, R9, R5, RZ ;  /* 0x0000000509097210 */ /* 0x000fe40007ffe0ff */
[----:B------:R-:W-:Y:S02]  /*02e0*/  MOV R5, R7 ;  /* 0x0000000700057202 */ /* 0x000fe40000000f00 */
[----:B------:R-:W-:Y:S02]  /*02f0*/  MOV R6, R8 ;  /* 0x0000000800067202 */ /* 0x000fe40000000f00 */
[----:B------:R-:W-:-:S05]  /*0300*/  MOV R7, R9 ;  /* 0x0000000900077202 */ /* 0x000fca0000000f00 */
[----:B------:R-:W-:Y:S01]  /*0310*/  STG.E.128 desc[UR4][R2.64], R4 ;  /* 0x0000000402007986 */ /* 0x000fe2000c101d04 */
[----:B------:R-:W-:Y:S05]  /*0320*/  EXIT ;  /* 0x000000000000794d */ /* 0x000fea0003800000 */
.L_x_0:
[----:B------:R-:W-:-:S00]  /*0330*/  BRA `(.L_x_0) ;  /* 0xfffffffc00fc7947 */ /* 0x000fc0000383ffff */
[----:B------:R-:W-:-:S00]  /*0340*/  NOP ;  /* 0x0000000000007918 */ /* 0x000fc00000000000 */
        /* <DEDUP_REMOVED lines=11> */
.L_x_1:


//--------------------- .nv.constant0.triton_poi_fused_add_mul_6 --------------------------
	.section	.nv.constant0.triton_poi_fused_add_mul_6,"a",@progbits
	.sectionflags	@""
	.align	4
.nv.constant0.triton_poi_fused_add_mul_6:
	.zero		548
